//
// Generated by NVIDIA NVVM Compiler
//
// Compiler Build ID: CL-36424714
// Cuda compilation tools, release 13.0, V13.0.88
// Based on NVVM 20.0.0
//

.version 9.0
.target sm_100
.address_size 64

	// .globl	_Z9vectorAddv
.extern .func  (.param .b32 func_retval0) vprintf
(
	.param .b64 vprintf_param_0,
	.param .b64 vprintf_param_1
)
;
.global .align 1 .b8 $str[24] = {72, 101, 108, 108, 111, 44, 32, 87, 111, 114, 108, 100, 32, 102, 114, 111, 109, 32, 71, 80, 85, 33, 10};

.visible .entry _Z9vectorAddv()
{
	.reg .b32 	%r<3>;
	.reg .b64 	%rd<3>;

	mov.u64 	%rd1, $str;
	cvta.global.u64 	%rd2, %rd1;
	{ // callseq 0, 0
	.param .b64 param0;
	st.param.b64 	[param0], %rd2;
	.param .b64 param1;
	st.param.b64 	[param1], 0;
	.param .b32 retval0;
	call.uni (retval0), 
	vprintf, 
	(
	param0, 
	param1
	);
	ld.param.b32 	%r1, [retval0];
	} // callseq 0
	ret;

}


// ===== COMPILED SASS (sm_100) =====

	.target	sm_100

	.elftype	@"ET_EXEC"


//--------------------- .note.nv.tkinfo           --------------------------
	.section	.note.nv.tkinfo,"",@"SHT_NOTE"
	.sectionflags	@"SHF_NOTE_NV_TKINFO"
	.tkinfo
        /*0018*/ 	.word	0x00000002
        /*0030*/ 	.string	""
        /*0030*/ 	.string	"ptxas"
        /*0030*/ 	.string	"Cuda compilation tools, release 13.0, V13.0.88"
        /*0030*/ 	.string	"Build cuda_13.0.r13.0/compiler.36424714_0"
        /*0030*/ 	.string	"-arch sm_100 -m 64 "



//--------------------- .note.nv.cuinfo           --------------------------
	.section	.note.nv.cuinfo,"",@"SHT_NOTE"
	.sectionflags	@"SHF_NOTE_NV_CUINFO"
        /*0018*/ 	.short	0x0002
        /*001a*/ 	.short	0x0064
        /*001c*/ 	.short	0x0082
	.zero		2


//--------------------- .nv.info                  --------------------------
	.section	.nv.info,"",@"SHT_CUDA_INFO"
	.align	4


	//----- nvinfo : EIATTR_REGCOUNT
	.align		4
        /*0000*/ 	.byte	0x04, 0x2f
        /*0002*/ 	.short	(.L_2 - .L_1)
	.align		4
.L_1:
        /*0004*/ 	.word	index@(_Z9vectorAddv)
        /*0008*/ 	.word	0x00000018


	//----- nvinfo : EIATTR_FRAME_SIZE
	.align		4
.L_2:
        /*000c*/ 	.byte	0x04, 0x11
        /*000e*/ 	.short	(.L_4 - .L_3)
	.align		4
.L_3:
        /*0010*/ 	.word	index@(_Z9vectorAddv)
        /*0014*/ 	.word	0x00000000


	//----- nvinfo : EIATTR_MIN_STACK_SIZE
	.align		4
.L_4:
        /*0018*/ 	.byte	0x04, 0x12
        /*001a*/ 	.short	(.L_6 - .L_5)
	.align		4
.L_5:
        /*001c*/ 	.word	index@(_Z9vectorAddv)
        /*0020*/ 	.word	0x00000000
.L_6:


//--------------------- .nv.compat                --------------------------
	.section	.nv.compat,"",@"SHT_CUDA_COMPAT_INFO"
	.align	4
        /*0000*/ 	.byte	0x02, 0x09, 0x00, 0x00, 0x02, 0x02, 0x01, 0x00, 0x02, 0x05, 0x05, 0x00, 0x03, 0x07, 0x01, 0x01
        /*0010*/ 	.byte	0x02, 0x03, 0x00, 0x00, 0x02, 0x06, 0x01, 0x00, 0x04, 0x0b, 0x08, 0x00, 0x09, 0x00, 0x00, 0x00
        /*0020*/ 	.byte	0x00, 0x00, 0x00, 0x00


//--------------------- .nv.info._Z9vectorAddv    --------------------------
	.section	.nv.info._Z9vectorAddv,"",@"SHT_CUDA_INFO"
	.sectionflags	@""
	.align	4


	//----- nvinfo : EIATTR_CUDA_API_VERSION
	.align		4
        /*0000*/ 	.byte	0x04, 0x37
        /*0002*/ 	.short	(.L_8 - .L_7)
.L_7:
        /*0004*/ 	.word	0x00000082


	//----- nvinfo : EIATTR_SPARSE_MMA_MASK
	.align		4
.L_8:
        /*0008*/ 	.byte	0x03, 0x50
        /*000a*/ 	.short	0x0000


	//----- nvinfo : EIATTR_MAXREG_COUNT
	.align		4
        /*000c*/ 	.byte	0x03, 0x1b
        /*000e*/ 	.short	0x00ff


	//----- nvinfo : EIATTR_EXTERNS
	.align		4
        /*0010*/ 	.byte	0x04, 0x0f
        /*0012*/ 	.short	(.L_10 - .L_9)


	//   ....[0]....
	.align		4
.L_9:
        /*0014*/ 	.word	index@(vprintf)


	//----- nvinfo : EIATTR_MERCURY_ISA_VERSION
	.align		4
.L_10:
        /*0018*/ 	.byte	0x03, 0x5f
        /*001a*/ 	.short	0x0101


	//----- nvinfo : EIATTR_VRC_CTA_INIT_COUNT
	.align		4
        /*001c*/ 	.byte	0x02, 0x4a
	.zero		1
	.zero		1


	//----- nvinfo : EIATTR_SYSCALL_OFFSETS
	.align		4
        /*0020*/ 	.byte	0x04, 0x46
        /*0022*/ 	.short	(.L_12 - .L_11)


	//   ....[0]....
.L_11:
        /*0024*/ 	.word	0x00000080


	//----- nvinfo : EIATTR_EXIT_INSTR_OFFSETS
	.align		4
.L_12:
        /*0028*/ 	.byte	0x04, 0x1c
        /*002a*/ 	.short	(.L_14 - .L_13)


	//   ....[0]....
.L_13:
        /*002c*/ 	.word	0x00000090


	//----- nvinfo : EIATTR_SW_WAR
	.align		4
.L_14:
        /*0030*/ 	.byte	0x04, 0x36
        /*0032*/ 	.short	(.L_16 - .L_15)
.L_15:
        /*0034*/ 	.word	0x00000008
.L_16:


//--------------------- .nv.callgraph             --------------------------
	.section	.nv.callgraph,"",@"SHT_CUDA_CALLGRAPH"
	.align	4
	.sectionentsize	8
	.align		4
        /*0000*/ 	.word	0x00000000
	.align		4
        /*0004*/ 	.word	0xffffffff
	.align		4
        /*0008*/ 	.word	index@(_Z9vectorAddv)
	.align		4
        /*000c*/ 	.word	index@(vprintf)
	.align		4
        /*0010*/ 	.word	0x00000000
	.align		4
        /*0014*/ 	.word	0xfffffffe
	.align		4
        /*0018*/ 	.word	0x00000000
	.align		4
        /*001c*/ 	.word	0xfffffffd
	.align		4
        /*0020*/ 	.word	0x00000000
	.align		4
        /*0024*/ 	.word	0xfffffffc


//--------------------- .nv.constant4             --------------------------
	.section	.nv.constant4,"a",@progbits
	.align	8
	.align		8
.nv.constant4:
        /*0000*/ 	.dword	vprintf
	.align		8
        /*0008*/ 	.dword	$str


//--------------------- .text._Z9vectorAddv       --------------------------
	.section	.text._Z9vectorAddv,"ax",@progbits
	.align	128
        .global         _Z9vectorAddv
        .type           _Z9vectorAddv,@function
        .size           _Z9vectorAddv,(.L_x_2 - _Z9vectorAddv)
        .other          _Z9vectorAddv,@"STO_CUDA_ENTRY STV_DEFAULT"
_Z9vectorAddv:
.text._Z9vectorAddv:
[----:B------:R-:W0:Y:S01]  /*0000*/  LDC R1, c[0x0][0x37c] ;  /* 0x0000df00ff017b82 */ /* 0x000e220000000800 */
[----:B------:R-:W-:Y:S01]  /*0010*/  MOV R0, 0x0 ;  /* 0x0000000000007802 */ /* 0x000fe20000000f00 */
[----:B------:R-:W1:Y:S01]  /*0020*/  LDCU.64 UR4, c[0x4][0x8] ;  /* 0x01000100ff0477ac */ /* 0x000e620008000a00 */
[----:B------:R-:W-:-:S05]  /*0030*/  CS2R R6, SRZ ;  /* 0x0000000000067805 */ /* 0x000fca000001ff00 */
[----:B------:R2:W3:Y:S01]  /*0040*/  LDC.64 R2, c[0x4][R0] ;  /* 0x0100000000027b82 */ /* 0x0004e20000000a00 */
[----:B-1----:R-:W-:Y:S02]  /*0050*/  IMAD.U32 R4, RZ, RZ, UR4 ;  /* 0x00000004ff047e24 */ /* 0x002fe4000f8e00ff */
[----:B--2---:R-:W-:-:S07]  /*0060*/  IMAD.U32 R5, RZ, RZ, UR5 ;  /* 0x00000005ff057e24 */ /* 0x004fce000f8e00ff */
[----:B------:R-:W-:-:S07]  /*0070*/  LEPC R20, `(.L_x_0) ;  /* 0x000000001014794e */ /* 0x000fce0000000000 */
[----:B0--3--:R-:W-:Y:S05]  /*0080*/  CALL.ABS.NOINC R2 ;  /* 0x0000000002007343 */ /* 0x009fea0003c00000 */
.L_x_0:
[----:B------:R-:W-:Y:S05]  /*0090*/  EXIT ;  /* 0x000000000000794d */ /* 0x000fea0003800000 */
.L_x_1:
[----:B------:R-:W-:-:S00]  /*00a0*/  BRA `(.L_x_1) ;  /* 0xfffffffc00fc7947 */ /* 0x000fc0000383ffff */
[----:B------:R-:W-:-:S00]  /*00b0*/  NOP ;  /* 0x0000000000007918 */ /* 0x000fc00000000000 */
        /* <DEDUP_REMOVED lines=12> */
.L_x_2:


//--------------------- .nv.global.init           --------------------------
	.section	.nv.global.init,"aw",@progbits
.nv.global.init:
	.type		$str,@object
	.size		$str,(.L_0 - $str)
$str:
        /*0000*/ 	.byte	0x48, 0x65, 0x6c, 0x6c, 0x6f, 0x2c, 0x20, 0x57, 0x6f, 0x72, 0x6c, 0x64, 0x20, 0x66, 0x72, 0x6f
        /*0010*/ 	.byte	0x6d, 0x20, 0x47, 0x50, 0x55, 0x21, 0x0a, 0x00
.L_0:


//--------------------- .nv.shared.reserved.0     --------------------------
	.section	.nv.shared.reserved.0,"aw",@nobits
	.weak		__nv_reservedSMEM_offset_0_alias
	.size		__nv_reservedSMEM_offset_0_alias, 0, 64
	.other		__nv_reservedSMEM_offset_0_alias,@"STO_CUDA_RESERVED_SHARED STV_DEFAULT"
__nv_reservedSMEM_offset_0_alias:
	.zero		0
	.zero		64


//--------------------- .nv.constant0._Z9vectorAddv --------------------------
	.section	.nv.constant0._Z9vectorAddv,"a",@progbits
	.sectionflags	@""
	.align	4
.nv.constant0._Z9vectorAddv:
	.zero		896


//--------------------- SYMBOLS --------------------------

	.type		.nv.reservedSmem.offset0,@object
	.size		.nv.reservedSmem.offset0,0x4
	.type		vprintf,@function
